	.headerflags	@"EF_CUDA_TEXMODE_UNIFIED EF_CUDA_64BIT_ADDRESS EF_CUDA_SM86 EF_CUDA_VIRTUAL_SM(EF_CUDA_SM86)"
	.elftype	@"ET_EXEC"


//--------------------- .nv.info                  --------------------------
	.section	.nv.info,"",@"SHT_CUDA_INFO"
	.align	4


	//----- nvinfo : EIATTR_REGCOUNT
	.align		4
        /*0000*/ 	.byte	0x04, 0x2f
        /*0002*/ 	.short	(.L_3 - .L_2)
	.align		4
.L_2:
        /*0004*/ 	.word	index@(l2norm_fwd_kernel)
        /*0008*/ 	.word	0x00000025


	//----- nvinfo : EIATTR_MAX_STACK_SIZE
	.align		4
.L_3:
        /*000c*/ 	.byte	0x04, 0x23
        /*000e*/ 	.short	(.L_5 - .L_4)
	.align		4
.L_4:
        /*0010*/ 	.word	index@(l2norm_fwd_kernel)
        /*0014*/ 	.word	0x00000000


	//----- nvinfo : EIATTR_MIN_STACK_SIZE
	.align		4
.L_5:
        /*0018*/ 	.byte	0x04, 0x12
        /*001a*/ 	.short	(.L_7 - .L_6)
	.align		4
.L_6:
        /*001c*/ 	.word	index@(l2norm_fwd_kernel)
        /*0020*/ 	.word	0x00000000


	//----- nvinfo : EIATTR_FRAME_SIZE
	.align		4
.L_7:
        /*0024*/ 	.byte	0x04, 0x11
        /*0026*/ 	.short	(.L_9 - .L_8)
	.align		4
.L_8:
        /*0028*/ 	.word	index@(l2norm_fwd_kernel)
        /*002c*/ 	.word	0x00000000
.L_9:


//--------------------- .nv.info.l2norm_fwd_kernel --------------------------
	.section	.nv.info.l2norm_fwd_kernel,"",@"SHT_CUDA_INFO"
	.align	4


	//----- nvinfo : EIATTR_CUDA_API_VERSION
	.align		4
        /*0000*/ 	.byte	0x04, 0x37
        /*0002*/ 	.short	(.L_11 - .L_10)
.L_10:
        /*0004*/ 	.word	0x0000007b


	//----- nvinfo : EIATTR_SW2861232_WAR
	.align		4
.L_11:
        /*0008*/ 	.byte	0x01, 0x35
	.zero		2


	//----- nvinfo : EIATTR_PARAM_CBANK
	.align		4
        /*000c*/ 	.byte	0x04, 0x0a
        /*000e*/ 	.short	(.L_13 - .L_12)
	.align		4
.L_12:
        /*0010*/ 	.word	index@(.nv.constant0.l2norm_fwd_kernel)
        /*0014*/ 	.short	0x0160
        /*0016*/ 	.short	0x001c


	//----- nvinfo : EIATTR_CBANK_PARAM_SIZE
	.align		4
.L_13:
        /*0018*/ 	.byte	0x03, 0x19
        /*001a*/ 	.short	0x001c


	//----- nvinfo : EIATTR_KPARAM_INFO
	.align		4
        /*001c*/ 	.byte	0x04, 0x17
        /*001e*/ 	.short	(.L_15 - .L_14)
.L_14:
        /*0020*/ 	.word	0x00000000
        /*0024*/ 	.short	0x0003
        /*0026*/ 	.short	0x0018
        /*0028*/ 	.byte	0x00, 0xf0, 0x11, 0x00


	//----- nvinfo : EIATTR_KPARAM_INFO
	.align		4
.L_15:
        /*002c*/ 	.byte	0x04, 0x17
        /*002e*/ 	.short	(.L_17 - .L_16)
.L_16:
        /*0030*/ 	.word	0x00000000
        /*0034*/ 	.short	0x0002
        /*0036*/ 	.short	0x0010
        /*0038*/ 	.byte	0x00, 0xf0, 0x21, 0x00


	//----- nvinfo : EIATTR_KPARAM_INFO
	.align		4
.L_17:
        /*003c*/ 	.byte	0x04, 0x17
        /*003e*/ 	.short	(.L_19 - .L_18)
.L_18:
        /*0040*/ 	.word	0x00000000
        /*0044*/ 	.short	0x0001
        /*0046*/ 	.short	0x0008
        /*0048*/ 	.byte	0x00, 0xf0, 0x21, 0x00


	//----- nvinfo : EIATTR_KPARAM_INFO
	.align		4
.L_19:
        /*004c*/ 	.byte	0x04, 0x17
        /*004e*/ 	.short	(.L_21 - .L_20)
.L_20:
        /*0050*/ 	.word	0x00000000
        /*0054*/ 	.short	0x0000
        /*0056*/ 	.short	0x0000
        /*0058*/ 	.byte	0x00, 0xf0, 0x21, 0x00


	//----- nvinfo : EIATTR_MAXREG_COUNT
	.align		4
.L_21:
        /*005c*/ 	.byte	0x03, 0x1b
        /*005e*/ 	.short	0x00ff


	//----- nvinfo : EIATTR_COOP_GROUP_MASK_REGIDS
	.align		4
        /*0060*/ 	.byte	0x04, 0x29
        /*0062*/ 	.short	(.L_23 - .L_22)


	//   ....[0]....
.L_22:
        /*0064*/ 	.word	0xffffffff


	//   ....[1]....
        /*0068*/ 	.word	0xffffffff


	//   ....[2]....
        /*006c*/ 	.word	0xffffffff


	//   ....[3]....
        /*0070*/ 	.word	0xffffffff


	//   ....[4]....
        /*0074*/ 	.word	0xffffffff


	//   ....[5]....
        /*0078*/ 	.word	0xffffffff


	//   ....[6]....
        /*007c*/ 	.word	0xffffffff


	//   ....[7]....
        /*0080*/ 	.word	0xffffffff


	//----- nvinfo : EIATTR_COOP_GROUP_INSTR_OFFSETS
	.align		4
.L_23:
        /*0084*/ 	.byte	0x04, 0x28
        /*0086*/ 	.short	(.L_25 - .L_24)


	//   ....[0]....
.L_24:
        /*0088*/ 	.word	0x00000430


	//   ....[1]....
        /*008c*/ 	.word	0x00000450


	//   ....[2]....
        /*0090*/ 	.word	0x00000470


	//   ....[3]....
        /*0094*/ 	.word	0x000004a0


	//   ....[4]....
        /*0098*/ 	.word	0x00000520


	//   ....[5]....
        /*009c*/ 	.word	0x00000550


	//   ....[6]....
        /*00a0*/ 	.word	0x000005d0


	//   ....[7]....
        /*00a4*/ 	.word	0x000005f0


	//----- nvinfo : EIATTR_EXIT_INSTR_OFFSETS
	.align		4
.L_25:
        /*00a8*/ 	.byte	0x04, 0x1c
        /*00aa*/ 	.short	(.L_27 - .L_26)


	//   ....[0]....
.L_26:
        /*00ac*/ 	.word	0x00000a80


	//   ....[1]....
        /*00b0*/ 	.word	0x00000ae0


	//----- nvinfo : EIATTR_MAX_THREADS
	.align		4
.L_27:
        /*00b4*/ 	.byte	0x04, 0x05
        /*00b6*/ 	.short	(.L_29 - .L_28)
.L_28:
        /*00b8*/ 	.word	0x00000080
        /*00bc*/ 	.word	0x00000001
        /*00c0*/ 	.word	0x00000001
.L_29:


//--------------------- .nv.rel.action            --------------------------
	.section	.nv.rel.action,"",@"SHT_CUDA_RELOCINFO"
	.align	8
	.sectionentsize	8
        /*0000*/ 	.byte	0x73, 0x00, 0x00, 0x00, 0x00, 0x00, 0x00, 0x00, 0x00, 0x00, 0x00, 0x11, 0x25, 0x00, 0x05, 0x36


//--------------------- .nv.constant0.l2norm_fwd_kernel --------------------------
	.section	.nv.constant0.l2norm_fwd_kernel,"a",@progbits
	.align	4
.nv.constant0.l2norm_fwd_kernel:
	.zero		380


//--------------------- .text.l2norm_fwd_kernel   --------------------------
	.section	.text.l2norm_fwd_kernel,"ax",@progbits
	.sectionflags	@"SHF_BARRIERS=1"
	.sectioninfo	@"SHI_REGISTERS=37"
	.align	128
        .global         l2norm_fwd_kernel
        .type           l2norm_fwd_kernel,@function
        .size           l2norm_fwd_kernel,(.L_x_1 - l2norm_fwd_kernel)
        .other          l2norm_fwd_kernel,@"STO_CUDA_ENTRY STV_DEFAULT"
l2norm_fwd_kernel:
.text.l2norm_fwd_kernel:
[----:B------:R-:W-:-:S02]  /*0000*/  MOV R1, c[0x0][0x28] ;  /* 0x00000a0000017a02 */ /* 0x000fc40000000f00 */
[----:B------:R-:W0:Y:S01]  /*0010*/  S2R R0, SR_TID.X ;  /* 0x0000000000007919 */ /* 0x000e220000002100 */
[----:B------:R-:W-:Y:S01]  /*0020*/  CS2R R4, SRZ ;  /* 0x0000000000047805 */ /* 0x000fe2000001ff00 */
[----:B------:R-:W-:Y:S01]  /*0030*/  CS2R R6, SRZ ;  /* 0x0000000000067805 */ /* 0x000fe2000001ff00 */
[----:B------:R-:W-:Y:S01]  /*0040*/  ULDC.64 UR4, c[0x0][0x118] ;  /* 0x0000460000047ab9 */ /* 0x000fe20000000a00 */
[----:B------:R-:W1:Y:S01]  /*0050*/  S2R R13, SR_CTAID.X ;  /* 0x00000000000d7919 */ /* 0x000e620000002500 */
[----:B0-----:R-:W-:Y:S02]  /*0060*/  SHF.R.U32.HI R16, RZ, 0x4, R0 ;  /* 0x00000004ff107819 */ /* 0x001fe40000011600 */
[----:B------:R-:W-:Y:S02]  /*0070*/  SHF.L.U32 R2, R0, 0x3, RZ ;  /* 0x0000000300027819 */ /* 0x000fe400000006ff */
[----:B-1----:R-:W-:Y:S02]  /*0080*/  SHF.L.U32 R13, R13, 0x6, RZ ;  /* 0x000000060d0d7819 */ /* 0x002fe400000006ff */
[----:B------:R-:W-:-:S02]  /*0090*/  SGXT.U32 R16, R16, 0x3 ;  /* 0x000000031010781a */ /* 0x000fc40000000000 */
[----:B------:R-:W-:Y:S02]  /*00a0*/  LOP3.LUT R8, R2, 0x78, RZ, 0xc0, !PT ;  /* 0x0000007802087812 */ /* 0x000fe400078ec0ff */
[----:B------:R-:W-:Y:S02]  /*00b0*/  LOP3.LUT R3, R13, R16, RZ, 0xfc, !PT ;  /* 0x000000100d037212 */ /* 0x000fe400078efcff */
[----:B------:R-:W-:Y:S01]  /*00c0*/  SHF.R.S32.HI R2, RZ, 0x1f, R13 ;  /* 0x0000001fff027819 */ /* 0x000fe2000001140d */
[----:B------:R-:W-:Y:S01]  /*00d0*/  IMAD.WIDE.U32 R8, R8, 0x2, RZ ;  /* 0x0000000208087825 */ /* 0x000fe200078e00ff */
[C---:B------:R-:W-:Y:S02]  /*00e0*/  SHF.L.U32 R15, R3.reuse, 0x8, RZ ;  /* 0x00000008030f7819 */ /* 0x040fe400000006ff */
[C---:B------:R-:W-:Y:S02]  /*00f0*/  ISETP.GE.U32.AND P1, PT, R3.reuse, 0x10, PT ;  /* 0x000000100300780c */ /* 0x040fe40003f26070 */
[----:B------:R-:W-:-:S02]  /*0100*/  SHF.L.U64.HI R3, R3, 0x8, R2 ;  /* 0x0000000803037819 */ /* 0x000fc40000010202 */
[----:B------:R-:W-:Y:S02]  /*0110*/  LOP3.LUT R11, R13, 0x8, R16, 0xfe, !PT ;  /* 0x000000080d0b7812 */ /* 0x000fe400078efe10 */
[----:B------:R-:W-:Y:S02]  /*0120*/  LOP3.LUT R15, R15, R8, RZ, 0xfc, !PT ;  /* 0x000000080f0f7212 */ /* 0x000fe400078efcff */
[----:B------:R-:W-:Y:S02]  /*0130*/  ISETP.GE.U32.AND.EX P1, PT, R2, RZ, PT, P1 ;  /* 0x000000ff0200720c */ /* 0x000fe40003f26110 */
[----:B------:R-:W-:Y:S02]  /*0140*/  LOP3.LUT R12, R3, R9, RZ, 0xfc, !PT ;  /* 0x00000009030c7212 */ /* 0x000fe400078efcff */
[C---:B------:R-:W-:Y:S02]  /*0150*/  ISETP.GE.U32.AND P0, PT, R11.reuse, 0x10, PT ;  /* 0x000000100b00780c */ /* 0x040fe40003f06070 */
[----:B------:R-:W-:-:S02]  /*0160*/  SHF.L.U32 R3, R11, 0x8, RZ ;  /* 0x000000080b037819 */ /* 0x000fc400000006ff */
[----:B------:R-:W-:Y:S02]  /*0170*/  IADD3 R18, P2, R15, c[0x0][0x160], RZ ;  /* 0x000058000f127a10 */ /* 0x000fe40007f5e0ff */
[----:B------:R-:W-:Y:S02]  /*0180*/  SHF.L.U64.HI R11, R11, 0x8, R2 ;  /* 0x000000080b0b7819 */ /* 0x000fe40000010202 */
[----:B------:R-:W-:Y:S02]  /*0190*/  LOP3.LUT R3, R3, R8, RZ, 0xfc, !PT ;  /* 0x0000000803037212 */ /* 0x000fe400078efcff */
[----:B------:R-:W-:Y:S02]  /*01a0*/  ISETP.GE.U32.AND.EX P0, PT, R2, RZ, PT, P0 ;  /* 0x000000ff0200720c */ /* 0x000fe40003f06100 */
[----:B------:R-:W-:Y:S02]  /*01b0*/  IADD3.X R19, R12, c[0x0][0x164], RZ, P2, !PT ;  /* 0x000059000c137a10 */ /* 0x000fe400017fe4ff */
[----:B------:R-:W-:-:S02]  /*01c0*/  LOP3.LUT R14, R11, R9, RZ, 0xfc, !PT ;  /* 0x000000090b0e7212 */ /* 0x000fc400078efcff */
[----:B------:R-:W-:Y:S01]  /*01d0*/  IADD3 R22, P2, R3, c[0x0][0x160], RZ ;  /* 0x0000580003167a10 */ /* 0x000fe20007f5e0ff */
[----:B------:R-:W2:Y:S01]  /*01e0*/  @!P1 LDG.E.128 R4, [R18.64] ;  /* 0x0000000412049981 */ /* 0x000ea2000c1e1d00 */
[----:B------:R-:W-:Y:S01]  /*01f0*/  CS2R R8, SRZ ;  /* 0x0000000000087805 */ /* 0x000fe2000001ff00 */
[----:B------:R-:W-:Y:S01]  /*0200*/  CS2R R10, SRZ ;  /* 0x00000000000a7805 */ /* 0x000fe2000001ff00 */
[----:B------:R-:W-:-:S05]  /*0210*/  IADD3.X R23, R14, c[0x0][0x164], RZ, P2, !PT ;  /* 0x000059000e177a10 */ /* 0x000fca00017fe4ff */
[----:B------:R-:W3:Y:S01]  /*0220*/  @!P0 LDG.E.128 R8, [R22.64] ;  /* 0x0000000416088981 */ /* 0x000ee2000c1e1d00 */
[----:B------:R-:W-:Y:S01]  /*0230*/  LOP3.LUT R13, R13, 0x3f, R0, 0xf8, !PT ;  /* 0x0000003f0d0d7812 */ /* 0x000fe200078ef800 */
[--C-:B--2---:R-:W-:Y:S02]  /*0240*/  HADD2.F32 R17, -RZ, R4.reuse.H1_H1 ;  /* 0x30000004ff117230 */ /* 0x104fe40000004100 */
[----:B------:R-:W-:Y:S02]  /*0250*/  HADD2.F32 R20, -RZ, R4.H0_H0 ;  /* 0x20000004ff147230 */ /* 0x000fe40000004100 */
[--C-:B------:R-:W-:Y:S01]  /*0260*/  HADD2.F32 R18, -RZ, R5.reuse.H0_H0 ;  /* 0x20000005ff127230 */ /* 0x100fe20000004100 */
[----:B------:R-:W-:Y:S01]  /*0270*/  FMUL R21, R17, R17 ;  /* 0x0000001111157220 */ /* 0x000fe20000400000 */
[----:B------:R-:W-:Y:S02]  /*0280*/  HADD2.F32 R19, -RZ, R5.H1_H1 ;  /* 0x30000005ff137230 */ /* 0x000fe40000004100 */
[--C-:B---3--:R-:W-:Y:S01]  /*0290*/  HADD2.F32 R4, -RZ, R8.reuse.H1_H1 ;  /* 0x30000008ff047230 */ /* 0x108fe20000004100 */
[----:B------:R-:W-:Y:S01]  /*02a0*/  FFMA R21, R20, R20, R21 ;  /* 0x0000001414157223 */ /* 0x000fe20000000015 */
[----:B------:R-:W-:-:S02]  /*02b0*/  HADD2.F32 R8, -RZ, R8.H0_H0 ;  /* 0x20000008ff087230 */ /* 0x000fc40000004100 */
[--C-:B------:R-:W-:Y:S01]  /*02c0*/  HADD2.F32 R5, -RZ, R9.reuse.H0_H0 ;  /* 0x20000009ff057230 */ /* 0x100fe20000004100 */
[----:B------:R-:W-:Y:S01]  /*02d0*/  FMUL R25, R4, R4 ;  /* 0x0000000404197220 */ /* 0x000fe20000400000 */
[----:B------:R-:W-:Y:S01]  /*02e0*/  FFMA R24, R18, R18, R21 ;  /* 0x0000001212187223 */ /* 0x000fe20000000015 */
[--C-:B------:R-:W-:Y:S02]  /*02f0*/  HADD2.F32 R21, -RZ, R6.reuse.H0_H0 ;  /* 0x20000006ff157230 */ /* 0x100fe40000004100 */
[----:B------:R-:W-:Y:S01]  /*0300*/  FFMA R22, R8, R8, R25 ;  /* 0x0000000808167223 */ /* 0x000fe20000000019 */
[----:B------:R-:W-:Y:S01]  /*0310*/  FFMA R24, R19, R19, R24 ;  /* 0x0000001313187223 */ /* 0x000fe20000000018 */
[----:B------:R-:W-:Y:S02]  /*0320*/  HADD2.F32 R9, -RZ, R9.H1_H1 ;  /* 0x30000009ff097230 */ /* 0x000fe40000004100 */
[----:B------:R-:W-:Y:S01]  /*0330*/  FFMA R26, R5, R5, R22 ;  /* 0x00000005051a7223 */ /* 0x000fe20000000016 */
[----:B------:R-:W-:Y:S01]  /*0340*/  HADD2.F32 R6, -RZ, R6.H1_H1 ;  /* 0x30000006ff067230 */ /* 0x000fe20000004100 */
[----:B------:R-:W-:Y:S01]  /*0350*/  FFMA R25, R21, R21, R24 ;  /* 0x0000001515197223 */ /* 0x000fe20000000018 */
[--C-:B------:R-:W-:Y:S01]  /*0360*/  HADD2.F32 R22, -RZ, R10.reuse.H0_H0 ;  /* 0x2000000aff167230 */ /* 0x100fe20000004100 */
[----:B------:R-:W-:Y:S01]  /*0370*/  FFMA R27, R9, R9, R26 ;  /* 0x00000009091b7223 */ /* 0x000fe2000000001a */
[--C-:B------:R-:W-:Y:S01]  /*0380*/  HADD2.F32 R23, -RZ, R7.reuse.H0_H0 ;  /* 0x20000007ff177230 */ /* 0x100fe20000004100 */
[----:B------:R-:W-:Y:S01]  /*0390*/  FFMA R24, R6, R6, R25 ;  /* 0x0000000606187223 */ /* 0x000fe20000000019 */
[----:B------:R-:W-:Y:S01]  /*03a0*/  HADD2.F32 R10, -RZ, R10.H1_H1 ;  /* 0x3000000aff0a7230 */ /* 0x000fe20000004100 */
[----:B------:R-:W-:Y:S01]  /*03b0*/  FFMA R27, R22, R22, R27 ;  /* 0x00000016161b7223 */ /* 0x000fe2000000001b */
[----:B------:R-:W-:Y:S01]  /*03c0*/  HADD2.F32 R7, -RZ, R7.H1_H1 ;  /* 0x30000007ff077230 */ /* 0x000fe20000004100 */
[----:B------:R-:W-:Y:S01]  /*03d0*/  FFMA R26, R23, R23, R24 ;  /* 0x00000017171a7223 */ /* 0x000fe20000000018 */
[--C-:B------:R-:W-:Y:S01]  /*03e0*/  HADD2.F32 R24, -RZ, R11.reuse.H0_H0 ;  /* 0x2000000bff187230 */ /* 0x100fe20000004100 */
[----:B------:R-:W-:Y:S01]  /*03f0*/  FFMA R27, R10, R10, R27 ;  /* 0x0000000a0a1b7223 */ /* 0x000fe2000000001b */
[----:B------:R-:W-:Y:S01]  /*0400*/  HADD2.F32 R11, -RZ, R11.H1_H1 ;  /* 0x3000000bff0b7230 */ /* 0x000fe20000004100 */
[----:B------:R-:W-:-:S02]  /*0410*/  FFMA R26, R7, R7, R26 ;  /* 0x00000007071a7223 */ /* 0x000fc4000000001a */
[----:B------:R-:W-:-:S03]  /*0420*/  FFMA R28, R24, R24, R27 ;  /* 0x00000018181c7223 */ /* 0x000fc6000000001b */
[----:B------:R-:W0:Y:S01]  /*0430*/  SHFL.BFLY PT, R25, R26, 0x8, 0x1f ;  /* 0x0d001f001a197f89 */ /* 0x000e2200000e0000 */
[----:B------:R-:W-:-:S05]  /*0440*/  FFMA R28, R11, R11, R28 ;  /* 0x0000000b0b1c7223 */ /* 0x000fca000000001c */
[----:B------:R-:W1:Y:S01]  /*0450*/  SHFL.BFLY PT, R27, R28, 0x8, 0x1f ;  /* 0x0d001f001c1b7f89 */ /* 0x000e6200000e0000 */
[----:B0-----:R-:W-:-:S05]  /*0460*/  FADD R29, R26, R25 ;  /* 0x000000191a1d7221 */ /* 0x001fca0000000000 */
[----:B------:R-:W0:Y:S01]  /*0470*/  SHFL.BFLY PT, R30, R29, 0x4, 0x1f ;  /* 0x0c801f001d1e7f89 */ /* 0x000e2200000e0000 */
[----:B-1----:R-:W-:Y:S01]  /*0480*/  FADD R32, R28, R27 ;  /* 0x0000001b1c207221 */ /* 0x002fe20000000000 */
[----:B------:R-:W-:-:S04]  /*0490*/  FFMA R27, RZ, RZ, RZ ;  /* 0x000000ffff1b7223 */ /* 0x000fc800000000ff */
[----:B------:R-:W1:Y:S01]  /*04a0*/  SHFL.BFLY PT, R25, R32, 0x4, 0x1f ;  /* 0x0c801f0020197f89 */ /* 0x000e6200000e0000 */
[----:B------:R-:W-:-:S04]  /*04b0*/  FFMA R27, RZ, RZ, R27 ;  /* 0x000000ffff1b7223 */ /* 0x000fc8000000001b */
[----:B------:R-:W-:-:S04]  /*04c0*/  FFMA R27, RZ, RZ, R27 ;  /* 0x000000ffff1b7223 */ /* 0x000fc8000000001b */
[----:B------:R-:W-:-:S04]  /*04d0*/  FFMA R27, RZ, RZ, R27 ;  /* 0x000000ffff1b7223 */ /* 0x000fc8000000001b */
[----:B------:R-:W-:-:S04]  /*04e0*/  FFMA R27, RZ, RZ, R27 ;  /* 0x000000ffff1b7223 */ /* 0x000fc8000000001b */
[----:B------:R-:W-:Y:S01]  /*04f0*/  FFMA R27, RZ, RZ, R27 ;  /* 0x000000ffff1b7223 */ /* 0x000fe2000000001b */
[----:B0-----:R-:W-:-:S03]  /*0500*/  FADD R30, R29, R30 ;  /* 0x0000001e1d1e7221 */ /* 0x001fc60000000000 */
[----:B------:R-:W-:Y:S02]  /*0510*/  FFMA R27, RZ, RZ, R27 ;  /* 0x000000ffff1b7223 */ /* 0x000fe4000000001b */
[----:B------:R-:W0:Y:S01]  /*0520*/  SHFL.BFLY PT, R31, R30, 0x2, 0x1f ;  /* 0x0c401f001e1f7f89 */ /* 0x000e2200000e0000 */
[----:B-1----:R-:W-:Y:S01]  /*0530*/  FADD R25, R32, R25 ;  /* 0x0000001920197221 */ /* 0x002fe20000000000 */
[----:B------:R-:W-:-:S04]  /*0540*/  FADD R27, R27, R27 ;  /* 0x0000001b1b1b7221 */ /* 0x000fc80000000000 */
[----:B------:R-:W1:Y:S01]  /*0550*/  SHFL.BFLY PT, R34, R25, 0x2, 0x1f ;  /* 0x0c401f0019227f89 */ /* 0x000e6200000e0000 */
[----:B------:R-:W-:-:S04]  /*0560*/  FADD R27, R27, R27 ;  /* 0x0000001b1b1b7221 */ /* 0x000fc80000000000 */
[----:B------:R-:W-:-:S04]  /*0570*/  FADD R27, R27, R27 ;  /* 0x0000001b1b1b7221 */ /* 0x000fc80000000000 */
[----:B------:R-:W-:-:S04]  /*0580*/  FADD R27, R27, R27 ;  /* 0x0000001b1b1b7221 */ /* 0x000fc80000000000 */
[----:B------:R-:W-:-:S04]  /*0590*/  FADD R27, R27, c[0x0][0x178] ;  /* 0x00005e001b1b7621 */ /* 0x000fc80000000000 */
[----:B------:R-:W2:Y:S01]  /*05a0*/  MUFU.SQRT R28, R27 ;  /* 0x0000001b001c7308 */ /* 0x000ea20000002000 */
[----:B0-----:R-:W-:Y:S01]  /*05b0*/  FADD R26, R30, R31 ;  /* 0x0000001f1e1a7221 */ /* 0x001fe20000000000 */
[----:B------:R-:W-:-:S04]  /*05c0*/  MOV R30, 0x3e800000 ;  /* 0x3e800000001e7802 */ /* 0x000fc80000000f00 */
[----:B------:R-:W0:Y:S01]  /*05d0*/  SHFL.BFLY PT, R29, R26, 0x1, 0x1f ;  /* 0x0c201f001a1d7f89 */ /* 0x000e2200000e0000 */
[----:B-1----:R-:W-:-:S05]  /*05e0*/  FADD R34, R25, R34 ;  /* 0x0000002219227221 */ /* 0x002fca0000000000 */
[----:B------:R-:W1:Y:S01]  /*05f0*/  SHFL.BFLY PT, R25, R34, 0x1, 0x1f ;  /* 0x0c201f0022197f89 */ /* 0x000e6200000e0000 */
[C---:B--2---:R-:W-:Y:S02]  /*0600*/  FSETP.GT.AND P6, PT, R28.reuse, 8.50705917302346158658e+37, PT ;  /* 0x7e8000001c00780b */ /* 0x044fe40003fc4000 */
[----:B------:R-:W-:Y:S02]  /*0610*/  FSETP.GEU.AND P5, PT, R28, 1.175494350822287508e-38, PT ;  /* 0x008000001c00780b */ /* 0x000fe40003fae000 */
[----:B------:R-:W-:-:S09]  /*0620*/  FSEL R27, R30, 1, P6 ;  /* 0x3f8000001e1b7808 */ /* 0x000fd20003000000 */
[----:B------:R-:W-:Y:S01]  /*0630*/  @P6 FMUL R28, R28, 0.25 ;  /* 0x3e8000001c1c6820 */ /* 0x000fe20000400000 */
[----:B0-----:R-:W-:Y:S01]  /*0640*/  FADD R29, R26, R29 ;  /* 0x0000001d1a1d7221 */ /* 0x001fe20000000000 */
[----:B------:R-:W-:Y:S02]  /*0650*/  @!P5 FMUL R27, R27, 16777216 ;  /* 0x4b8000001b1bd820 */ /* 0x000fe40000400000 */
[----:B------:R-:W-:Y:S01]  /*0660*/  @!P5 FMUL R28, R28, 16777216 ;  /* 0x4b8000001c1cd820 */ /* 0x000fe20000400000 */
[----:B------:R-:W-:Y:S01]  /*0670*/  FADD R29, R29, c[0x0][0x178] ;  /* 0x00005e001d1d7621 */ /* 0x000fe20000000000 */
[----:B-1----:R-:W-:-:S04]  /*0680*/  FADD R25, R34, R25 ;  /* 0x0000001922197221 */ /* 0x002fc80000000000 */
[----:B------:R-:W0:Y:S01]  /*0690*/  MUFU.RCP R28, R28 ;  /* 0x0000001c001c7308 */ /* 0x000e220000001000 */
[----:B------:R-:W-:-:S07]  /*06a0*/  FADD R25, R25, c[0x0][0x178] ;  /* 0x00005e0019197621 */ /* 0x000fce0000000000 */
[----:B------:R-:W1:Y:S08]  /*06b0*/  MUFU.SQRT R29, R29 ;  /* 0x0000001d001d7308 */ /* 0x000e700000002000 */
[----:B------:R-:W2:Y:S01]  /*06c0*/  MUFU.SQRT R25, R25 ;  /* 0x0000001900197308 */ /* 0x000ea20000002000 */
[----:B0-----:R-:W-:-:S05]  /*06d0*/  FMUL R27, R28, R27 ;  /* 0x0000001b1c1b7220 */ /* 0x001fca0000400000 */
[----:B------:R-:W-:Y:S01]  /*06e0*/  STS [R16.X4+0x40], R27 ;  /* 0x0000401b10007388 */ /* 0x000fe20000004800 */
[C---:B-1----:R-:W-:Y:S02]  /*06f0*/  FSETP.GT.AND P4, PT, R29.reuse, 8.50705917302346158658e+37, PT ;  /* 0x7e8000001d00780b */ /* 0x042fe40003f84000 */
[----:B------:R-:W-:Y:S01]  /*0700*/  FSETP.GEU.AND P3, PT, R29, 1.175494350822287508e-38, PT ;  /* 0x008000001d00780b */ /* 0x000fe20003f6e000 */
[----:B------:R-:W-:Y:S01]  /*0710*/  STS [R16.X4+0x60], R27 ;  /* 0x0000601b10007388 */ /* 0x000fe20000004800 */
[----:B------:R-:W-:-:S03]  /*0720*/  FSEL R26, R30, 1, P4 ;  /* 0x3f8000001e1a7808 */ /* 0x000fc60002000000 */
[----:B------:R-:W-:Y:S01]  /*0730*/  STS [R16.X4+0x80], R27 ;  /* 0x0000801b10007388 */ /* 0x000fe20000004800 */
[C---:B--2---:R-:W-:Y:S02]  /*0740*/  FSETP.GT.AND P2, PT, R25.reuse, 8.50705917302346158658e+37, PT ;  /* 0x7e8000001900780b */ /* 0x044fe40003f44000 */
[----:B------:R-:W-:Y:S01]  /*0750*/  FSETP.GEU.AND P6, PT, R25, 1.175494350822287508e-38, PT ;  /* 0x008000001900780b */ /* 0x000fe20003fce000 */
[----:B------:R-:W-:Y:S01]  /*0760*/  STS [R16.X4+0xa0], R27 ;  /* 0x0000a01b10007388 */ /* 0x000fe20000004800 */
[----:B------:R-:W-:Y:S01]  /*0770*/  FSEL R28, R30, 1, P2 ;  /* 0x3f8000001e1c7808 */ /* 0x000fe20001000000 */
[----:B------:R-:W-:Y:S02]  /*0780*/  @P4 FMUL R29, R29, 0.25 ;  /* 0x3e8000001d1d4820 */ /* 0x000fe40000400000 */
[----:B------:R-:W-:Y:S01]  /*0790*/  @!P3 FMUL R26, R26, 16777216 ;  /* 0x4b8000001a1ab820 */ /* 0x000fe20000400000 */
[----:B------:R-:W-:Y:S01]  /*07a0*/  STS [R16.X4+0xc0], R27 ;  /* 0x0000c01b10007388 */ /* 0x000fe20000004800 */
[----:B------:R-:W-:Y:S01]  /*07b0*/  @!P3 FMUL R29, R29, 16777216 ;  /* 0x4b8000001d1db820 */ /* 0x000fe20000400000 */
[----:B------:R-:W-:-:S02]  /*07c0*/  ISETP.LT.U32.AND P3, PT, R13, 0x10, PT ;  /* 0x000000100d00780c */ /* 0x000fc40003f61070 */
[----:B------:R0:W-:Y:S01]  /*07d0*/  STS [R16.X4+0xe0], R27 ;  /* 0x0000e01b10007388 */ /* 0x0001e20000004800 */
[----:B------:R-:W-:Y:S02]  /*07e0*/  @P2 FMUL R25, R25, 0.25 ;  /* 0x3e80000019192820 */ /* 0x000fe40000400000 */
[----:B------:R-:W1:Y:S01]  /*07f0*/  MUFU.RCP R29, R29 ;  /* 0x0000001d001d7308 */ /* 0x000e620000001000 */
[----:B------:R-:W-:Y:S01]  /*0800*/  @!P6 FMUL R28, R28, 16777216 ;  /* 0x4b8000001c1ce820 */ /* 0x000fe20000400000 */
[----:B------:R-:W-:-:S06]  /*0810*/  @!P6 FMUL R25, R25, 16777216 ;  /* 0x4b8000001919e820 */ /* 0x000fcc0000400000 */
[----:B------:R-:W2:Y:S01]  /*0820*/  MUFU.RCP R25, R25 ;  /* 0x0000001900197308 */ /* 0x000ea20000001000 */
[----:B-1----:R-:W-:-:S04]  /*0830*/  FMUL R30, R29, R26 ;  /* 0x0000001a1d1e7220 */ /* 0x002fc80000400000 */
[-C--:B------:R-:W-:Y:S01]  /*0840*/  FMUL R20, R20, R30.reuse ;  /* 0x0000001e14147220 */ /* 0x080fe20000400000 */
[-C--:B------:R-:W-:Y:S01]  /*0850*/  FMUL R17, R17, R30.reuse ;  /* 0x0000001e11117220 */ /* 0x080fe20000400000 */
[-C--:B------:R-:W-:Y:S01]  /*0860*/  FMUL R18, R18, R30.reuse ;  /* 0x0000001e12127220 */ /* 0x080fe20000400000 */
[----:B------:R-:W-:Y:S01]  /*0870*/  FMUL R19, R19, R30 ;  /* 0x0000001e13137220 */ /* 0x000fe20000400000 */
[----:B--2---:R-:W-:Y:S01]  /*0880*/  FMUL R25, R25, R28 ;  /* 0x0000001c19197220 */ /* 0x004fe20000400000 */
[-C--:B------:R-:W-:Y:S01]  /*0890*/  FMUL R21, R21, R30.reuse ;  /* 0x0000001e15157220 */ /* 0x080fe20000400000 */
[-C--:B------:R-:W-:Y:S01]  /*08a0*/  FMUL R6, R6, R30.reuse ;  /* 0x0000001e06067220 */ /* 0x080fe20000400000 */
[-C--:B------:R-:W-:Y:S01]  /*08b0*/  FMUL R23, R23, R30.reuse ;  /* 0x0000001e17177220 */ /* 0x080fe20000400000 */
[----:B------:R-:W-:Y:S01]  /*08c0*/  FMUL R26, R7, R30 ;  /* 0x0000001e071a7220 */ /* 0x000fe20000400000 */
[----:B------:R-:W-:Y:S01]  /*08d0*/  STS [R16.X4], R30 ;  /* 0x0000001e10007388 */ /* 0x000fe20000004800 */
[-C--:B0-----:R-:W-:Y:S01]  /*08e0*/  FMUL R27, R4, R25.reuse ;  /* 0x00000019041b7220 */ /* 0x081fe20000400000 */
[-C--:B------:R-:W-:Y:S01]  /*08f0*/  FMUL R28, R5, R25.reuse ;  /* 0x00000019051c7220 */ /* 0x080fe20000400000 */
[----:B------:R-:W-:Y:S01]  /*0900*/  F2FP.PACK_AB R4, R17, R20 ;  /* 0x000000141104723e */ /* 0x000fe200000000ff */
[----:B------:R0:W-:Y:S01]  /*0910*/  STS [R16.X4+0x20], R25 ;  /* 0x0000201910007388 */ /* 0x0001e20000004800 */
[----:B------:R-:W-:Y:S01]  /*0920*/  F2FP.PACK_AB R5, R19, R18 ;  /* 0x000000121305723e */ /* 0x000fe200000000ff */
[----:B------:R-:W-:Y:S01]  /*0930*/  FMUL R8, R8, R25 ;  /* 0x0000001908087220 */ /* 0x000fe20000400000 */
[----:B------:R-:W-:Y:S01]  /*0940*/  F2FP.PACK_AB R6, R6, R21 ;  /* 0x000000150606723e */ /* 0x000fe200000000ff */
[----:B------:R-:W-:Y:S01]  /*0950*/  FMUL R9, R9, R25 ;  /* 0x0000001909097220 */ /* 0x000fe20000400000 */
[----:B------:R-:W-:Y:S01]  /*0960*/  F2FP.PACK_AB R7, R26, R23 ;  /* 0x000000171a07723e */ /* 0x000fe200000000ff */
[-C--:B------:R-:W-:Y:S01]  /*0970*/  FMUL R22, R22, R25.reuse ;  /* 0x0000001916167220 */ /* 0x080fe20000400000 */
[-C--:B------:R-:W-:Y:S01]  /*0980*/  FMUL R29, R10, R25.reuse ;  /* 0x000000190a1d7220 */ /* 0x080fe20000400000 */
[-C--:B------:R-:W-:Y:S01]  /*0990*/  FMUL R24, R24, R25.reuse ;  /* 0x0000001918187220 */ /* 0x080fe20000400000 */
[----:B------:R-:W-:Y:S01]  /*09a0*/  FMUL R11, R11, R25 ;  /* 0x000000190b0b7220 */ /* 0x000fe20000400000 */
[----:B0-----:R-:W-:-:S02]  /*09b0*/  IADD3 R16, P2, R15, c[0x0][0x168], RZ ;  /* 0x00005a000f107a10 */ /* 0x001fc40007f5e0ff */
[----:B------:R-:W-:Y:S02]  /*09c0*/  IADD3 R18, P4, R3, c[0x0][0x168], RZ ;  /* 0x00005a0003127a10 */ /* 0x000fe40007f9e0ff */
[----:B------:R-:W-:Y:S02]  /*09d0*/  IADD3.X R17, R12, c[0x0][0x16c], RZ, P2, !PT ;  /* 0x00005b000c117a10 */ /* 0x000fe400017fe4ff */
[----:B------:R-:W-:Y:S02]  /*09e0*/  LOP3.LUT P2, RZ, R0, 0x40, RZ, 0xc0, !PT ;  /* 0x0000004000ff7812 */ /* 0x000fe4000784c0ff */
[----:B------:R-:W-:Y:S01]  /*09f0*/  F2FP.PACK_AB R8, R27, R8 ;  /* 0x000000081b08723e */ /* 0x000fe200000000ff */
[----:B------:R-:W-:Y:S01]  /*0a00*/  @!P1 STG.E.128 [R16.64], R4 ;  /* 0x0000000410009986 */ /* 0x000fe2000c101d04 */
[----:B------:R-:W-:Y:S02]  /*0a10*/  ISETP.LT.U32.AND.EX P1, PT, R2, RZ, !P2, P3 ;  /* 0x000000ff0200720c */ /* 0x000fe40005721130 */
[----:B------:R-:W-:-:S02]  /*0a20*/  F2FP.PACK_AB R9, R9, R28 ;  /* 0x0000001c0909723e */ /* 0x000fc400000000ff */
[----:B------:R-:W-:Y:S02]  /*0a30*/  F2FP.PACK_AB R10, R29, R22 ;  /* 0x000000161d0a723e */ /* 0x000fe400000000ff */
[----:B------:R-:W-:Y:S02]  /*0a40*/  IADD3.X R19, R14, c[0x0][0x16c], RZ, P4, !PT ;  /* 0x00005b000e137a10 */ /* 0x000fe400027fe4ff */
[----:B------:R-:W-:-:S05]  /*0a50*/  F2FP.PACK_AB R11, R11, R24 ;  /* 0x000000180b0b723e */ /* 0x000fca00000000ff */
[----:B------:R-:W-:Y:S04]  /*0a60*/  @!P0 STG.E.128 [R18.64], R8 ;  /* 0x0000000812008986 */ /* 0x000fe8000c101d04 */
[----:B------:R-:W-:Y:S06]  /*0a70*/  BAR.SYNC 0x0 ;  /* 0x0000000000007b1d */ /* 0x000fec0000000000 */
[----:B------:R-:W-:Y:S05]  /*0a80*/  @!P1 EXIT ;  /* 0x000000000000994d */ /* 0x000fea0003800000 */
[----:B------:R-:W-:Y:S02]  /*0a90*/  LOP3.LUT R0, R0, 0x3f, RZ, 0xc0, !PT ;  /* 0x0000003f00007812 */ /* 0x000fe400078ec0ff */
[----:B------:R-:W-:-:S03]  /*0aa0*/  LEA R4, P0, R13, c[0x0][0x170], 0x2 ;  /* 0x00005c000d047a11 */ /* 0x000fc600078010ff */
[----:B------:R-:W0:Y:S01]  /*0ab0*/  LDS R3, [R0.X4] ;  /* 0x0000000000037984 */ /* 0x000e220000004800 */
[----:B------:R-:W-:-:S05]  /*0ac0*/  LEA.HI.X R5, R13, c[0x0][0x174], R2, 0x2, P0 ;  /* 0x00005d000d057a11 */ /* 0x000fca00000f1402 */
[----:B0-----:R-:W-:Y:S01]  /*0ad0*/  STG.E [R4.64], R3 ;  /* 0x0000000304007986 */ /* 0x001fe2000c101904 */
[----:B------:R-:W-:Y:S05]  /*0ae0*/  EXIT ;  /* 0x000000000000794d */ /* 0x000fea0003800000 */
.L_x_0:
[----:B------:R-:W-:-:S00]  /*0af0*/  BRA `(.L_x_0) ;  /* 0xfffffff000007947 */ /* 0x000fc0000383ffff */
[----:B------:R-:W-:-:S00]  /*0b00*/  NOP ;  /* 0x0000000000007918 */ /* 0x000fc00000000000 */
[----:B------:R-:W-:-:S00]  /*0b10*/  NOP ;  /* 0x0000000000007918 */ /* 0x000fc00000000000 */
[----:B------:R-:W-:-:S00]  /*0b20*/  NOP ;  /* 0x0000000000007918 */ /* 0x000fc00000000000 */
[----:B------:R-:W-:-:S00]  /*0b30*/  NOP ;  /* 0x0000000000007918 */ /* 0x000fc00000000000 */
[----:B------:R-:W-:-:S00]  /*0b40*/  NOP ;  /* 0x0000000000007918 */ /* 0x000fc00000000000 */
[----:B------:R-:W-:-:S00]  /*0b50*/  NOP ;  /* 0x0000000000007918 */ /* 0x000fc00000000000 */
[----:B------:R-:W-:-:S00]  /*0b60*/  NOP ;  /* 0x0000000000007918 */ /* 0x000fc00000000000 */
[----:B------:R-:W-:-:S00]  /*0b70*/  NOP ;  /* 0x0000000000007918 */ /* 0x000fc00000000000 */
.L_x_1:


//--------------------- .nv.global.init           --------------------------
	.section	.nv.global.init,"aw",@progbits
.nv.global.init:
	.type		_$_str,@object
	.size		_$_str,(_$_str_$_2 - _$_str)
_$_str:
        /*0000*/ 	.byte	0x5f, 0x5f, 0x43, 0x55, 0x44, 0x41, 0x5f, 0x46, 0x54, 0x5a, 0x00
	.type		_$_str_$_2,@object
	.size		_$_str_$_2,(.L_1 - _$_str_$_2)
_$_str_$_2:
        /*000b*/ 	.byte	0x5f, 0x5f, 0x43, 0x55, 0x44, 0x41, 0x5f, 0x50, 0x52, 0x45, 0x43, 0x5f, 0x53, 0x51, 0x52, 0x54
        /*001b*/ 	.byte	0x00
.L_1:


//--------------------- .nv.shared.l2norm_fwd_kernel --------------------------
	.section	.nv.shared.l2norm_fwd_kernel,"aw",@nobits
	.align	16
